//
// Generated by NVIDIA NVVM Compiler
//
// Compiler Build ID: CL-36424714
// Cuda compilation tools, release 13.0, V13.0.88
// Based on NVVM 20.0.0
//

.version 9.0
.target sm_100
.address_size 64

	// .globl	_Z18segmentedPrefixSumPiS_ii
.extern .shared .align 16 .b8 shared[];

.visible .entry _Z18segmentedPrefixSumPiS_ii(
	.param .u64 .ptr .align 1 _Z18segmentedPrefixSumPiS_ii_param_0,
	.param .u64 .ptr .align 1 _Z18segmentedPrefixSumPiS_ii_param_1,
	.param .u32 _Z18segmentedPrefixSumPiS_ii_param_2,
	.param .u32 _Z18segmentedPrefixSumPiS_ii_param_3
)
{
	.reg .pred 	%p<10>;
	.reg .b32 	%r<45>;
	.reg .b64 	%rd<11>;

	ld.param.u64 	%rd3, [_Z18segmentedPrefixSumPiS_ii_param_0];
	ld.param.u64 	%rd4, [_Z18segmentedPrefixSumPiS_ii_param_1];
	ld.param.u32 	%r15, [_Z18segmentedPrefixSumPiS_ii_param_2];
	ld.param.u32 	%r13, [_Z18segmentedPrefixSumPiS_ii_param_3];
	cvta.to.global.u64 	%rd1, %rd4;
	mov.u32 	%r1, %tid.x;
	mov.u32 	%r16, %ctaid.x;
	mov.u32 	%r17, %ntid.x;
	mad.lo.s32 	%r2, %r16, %r17, %r1;
	setp.ge.s32 	%p1, %r2, %r15;
	mov.b32 	%r41, -1;
	@%p1 bra 	$L__BB0_2;
	cvta.to.global.u64 	%rd5, %rd3;
	mul.wide.s32 	%rd6, %r2, 4;
	add.s64 	%rd7, %rd5, %rd6;
	ld.global.u32 	%r41, [%rd7];
$L__BB0_2:
	shl.b32 	%r18, %r1, 2;
	mov.u32 	%r19, shared;
	add.s32 	%r5, %r19, %r18;
	st.shared.u32 	[%r5], %r41;
	bar.sync 	0;
	setp.lt.s32 	%p2, %r13, 2;
	mul.wide.s32 	%rd8, %r2, 4;
	add.s64 	%rd2, %rd1, %rd8;
	@%p2 bra 	$L__BB0_11;
	mov.b32 	%r42, 1;
$L__BB0_4:
	setp.lt.u32 	%p3, %r1, %r42;
	sub.s32 	%r22, %r1, %r42;
	shl.b32 	%r23, %r22, 2;
	add.s32 	%r7, %r19, %r23;
	mov.b32 	%r43, 0;
	@%p3 bra 	$L__BB0_7;
	ld.shared.u32 	%r26, [%r5];
	ld.shared.u32 	%r27, [%r7];
	setp.ne.s32 	%p4, %r26, %r27;
	@%p4 bra 	$L__BB0_7;
	sub.s32 	%r28, %r2, %r42;
	mul.wide.s32 	%rd9, %r28, 4;
	add.s64 	%rd10, %rd1, %rd9;
	ld.global.u32 	%r29, [%rd10];
	add.s32 	%r43, %r29, 1;
$L__BB0_7:
	setp.lt.u32 	%p5, %r1, %r42;
	bar.sync 	0;
	@%p5 bra 	$L__BB0_10;
	ld.shared.u32 	%r30, [%r5];
	ld.shared.u32 	%r31, [%r7];
	setp.ne.s32 	%p6, %r30, %r31;
	@%p6 bra 	$L__BB0_10;
	ld.global.u32 	%r32, [%rd2];
	add.s32 	%r33, %r32, %r43;
	st.global.u32 	[%rd2], %r33;
$L__BB0_10:
	bar.sync 	0;
	shl.b32 	%r42, %r42, 1;
	setp.lt.s32 	%p7, %r42, %r13;
	@%p7 bra 	$L__BB0_4;
$L__BB0_11:
	setp.eq.s32 	%p8, %r1, 0;
	mov.b32 	%r44, 0;
	@%p8 bra 	$L__BB0_14;
	ld.shared.u32 	%r36, [%r5];
	ld.shared.u32 	%r37, [%r5+-4];
	setp.ne.s32 	%p9, %r36, %r37;
	@%p9 bra 	$L__BB0_14;
	ld.global.u32 	%r38, [%rd2+-4];
	ld.global.u32 	%r39, [%rd2];
	add.s32 	%r40, %r38, %r39;
	add.s32 	%r44, %r40, 1;
$L__BB0_14:
	st.global.u32 	[%rd2], %r44;
	ret;

}


// ===== COMPILED SASS (sm_100) =====

	.target	sm_100

	.elftype	@"ET_EXEC"


//--------------------- .note.nv.tkinfo           --------------------------
	.section	.note.nv.tkinfo,"",@"SHT_NOTE"
	.sectionflags	@"SHF_NOTE_NV_TKINFO"
	.tkinfo
        /*0018*/ 	.word	0x00000002
        /*0030*/ 	.string	""
        /*0030*/ 	.string	"ptxas"
        /*0030*/ 	.string	"Cuda compilation tools, release 13.0, V13.0.88"
        /*0030*/ 	.string	"Build cuda_13.0.r13.0/compiler.36424714_0"
        /*0030*/ 	.string	"-arch sm_100 -m 64 "



//--------------------- .note.nv.cuinfo           --------------------------
	.section	.note.nv.cuinfo,"",@"SHT_NOTE"
	.sectionflags	@"SHF_NOTE_NV_CUINFO"
        /*0018*/ 	.short	0x0002
        /*001a*/ 	.short	0x0064
        /*001c*/ 	.short	0x0082
	.zero		2


//--------------------- .nv.info                  --------------------------
	.section	.nv.info,"",@"SHT_CUDA_INFO"
	.align	4


	//----- nvinfo : EIATTR_REGCOUNT
	.align		4
        /*0000*/ 	.byte	0x04, 0x2f
        /*0002*/ 	.short	(.L_1 - .L_0)
	.align		4
.L_0:
        /*0004*/ 	.word	index@(_Z18segmentedPrefixSumPiS_ii)
        /*0008*/ 	.word	0x0000000f


	//----- nvinfo : EIATTR_FRAME_SIZE
	.align		4
.L_1:
        /*000c*/ 	.byte	0x04, 0x11
        /*000e*/ 	.short	(.L_3 - .L_2)
	.align		4
.L_2:
        /*0010*/ 	.word	index@(_Z18segmentedPrefixSumPiS_ii)
        /*0014*/ 	.word	0x00000000


	//----- nvinfo : EIATTR_MIN_STACK_SIZE
	.align		4
.L_3:
        /*0018*/ 	.byte	0x04, 0x12
        /*001a*/ 	.short	(.L_5 - .L_4)
	.align		4
.L_4:
        /*001c*/ 	.word	index@(_Z18segmentedPrefixSumPiS_ii)
        /*0020*/ 	.word	0x00000000
.L_5:


//--------------------- .nv.compat                --------------------------
	.section	.nv.compat,"",@"SHT_CUDA_COMPAT_INFO"
	.align	4
        /*0000*/ 	.byte	0x02, 0x09, 0x00, 0x00, 0x02, 0x02, 0x01, 0x00, 0x02, 0x05, 0x05, 0x00, 0x03, 0x07, 0x01, 0x01
        /*0010*/ 	.byte	0x02, 0x03, 0x00, 0x00, 0x02, 0x06, 0x01, 0x00, 0x04, 0x0b, 0x08, 0x00, 0x09, 0x00, 0x00, 0x00
        /*0020*/ 	.byte	0x00, 0x00, 0x00, 0x00


//--------------------- .nv.info._Z18segmentedPrefixSumPiS_ii --------------------------
	.section	.nv.info._Z18segmentedPrefixSumPiS_ii,"",@"SHT_CUDA_INFO"
	.sectionflags	@""
	.align	4


	//----- nvinfo : EIATTR_CUDA_API_VERSION
	.align		4
        /*0000*/ 	.byte	0x04, 0x37
        /*0002*/ 	.short	(.L_7 - .L_6)
.L_6:
        /*0004*/ 	.word	0x00000082


	//----- nvinfo : EIATTR_KPARAM_INFO
	.align		4
.L_7:
        /*0008*/ 	.byte	0x04, 0x17
        /*000a*/ 	.short	(.L_9 - .L_8)
.L_8:
        /*000c*/ 	.word	0x00000000
        /*0010*/ 	.short	0x0003
        /*0012*/ 	.short	0x0014
        /*0014*/ 	.byte	0x00, 0xf0, 0x11, 0x00


	//----- nvinfo : EIATTR_KPARAM_INFO
	.align		4
.L_9:
        /*0018*/ 	.byte	0x04, 0x17
        /*001a*/ 	.short	(.L_11 - .L_10)
.L_10:
        /*001c*/ 	.word	0x00000000
        /*0020*/ 	.short	0x0002
        /*0022*/ 	.short	0x0010
        /*0024*/ 	.byte	0x00, 0xf0, 0x11, 0x00


	//----- nvinfo : EIATTR_KPARAM_INFO
	.align		4
.L_11:
        /*0028*/ 	.byte	0x04, 0x17
        /*002a*/ 	.short	(.L_13 - .L_12)
.L_12:
        /*002c*/ 	.word	0x00000000
        /*0030*/ 	.short	0x0001
        /*0032*/ 	.short	0x0008
        /*0034*/ 	.byte	0x00, 0xf5, 0x21, 0x00


	//----- nvinfo : EIATTR_KPARAM_INFO
	.align		4
.L_13:
        /*0038*/ 	.byte	0x04, 0x17
        /*003a*/ 	.short	(.L_15 - .L_14)
.L_14:
        /*003c*/ 	.word	0x00000000
        /*0040*/ 	.short	0x0000
        /*0042*/ 	.short	0x0000
        /*0044*/ 	.byte	0x00, 0xf5, 0x21, 0x00


	//----- nvinfo : EIATTR_SPARSE_MMA_MASK
	.align		4
.L_15:
        /*0048*/ 	.byte	0x03, 0x50
        /*004a*/ 	.short	0x0000


	//----- nvinfo : EIATTR_MAXREG_COUNT
	.align		4
        /*004c*/ 	.byte	0x03, 0x1b
        /*004e*/ 	.short	0x00ff


	//----- nvinfo : EIATTR_NUM_BARRIERS
	.align		4
        /*0050*/ 	.byte	0x02, 0x4c
        /*0052*/ 	.byte	0x01
	.zero		1


	//----- nvinfo : EIATTR_MERCURY_ISA_VERSION
	.align		4
        /*0054*/ 	.byte	0x03, 0x5f
        /*0056*/ 	.short	0x0101


	//----- nvinfo : EIATTR_VRC_CTA_INIT_COUNT
	.align		4
        /*0058*/ 	.byte	0x02, 0x4a
	.zero		1
	.zero		1


	//----- nvinfo : EIATTR_EXIT_INSTR_OFFSETS
	.align		4
        /*005c*/ 	.byte	0x04, 0x1c
        /*005e*/ 	.short	(.L_17 - .L_16)


	//   ....[0]....
.L_16:
        /*0060*/ 	.word	0x00000450


	//----- nvinfo : EIATTR_CRS_STACK_SIZE
	.align		4
.L_17:
        /*0064*/ 	.byte	0x04, 0x1e
        /*0066*/ 	.short	(.L_19 - .L_18)
.L_18:
        /*0068*/ 	.word	0x00000000


	//----- nvinfo : EIATTR_CBANK_PARAM_SIZE
	.align		4
.L_19:
        /*006c*/ 	.byte	0x03, 0x19
        /*006e*/ 	.short	0x0018


	//----- nvinfo : EIATTR_PARAM_CBANK
	.align		4
        /*0070*/ 	.byte	0x04, 0x0a
        /*0072*/ 	.short	(.L_21 - .L_20)
	.align		4
.L_20:
        /*0074*/ 	.word	index@(.nv.constant0._Z18segmentedPrefixSumPiS_ii)
        /*0078*/ 	.short	0x0380
        /*007a*/ 	.short	0x0018


	//----- nvinfo : EIATTR_SW_WAR
	.align		4
.L_21:
        /*007c*/ 	.byte	0x04, 0x36
        /*007e*/ 	.short	(.L_23 - .L_22)
.L_22:
        /*0080*/ 	.word	0x00000008
.L_23:


//--------------------- .nv.callgraph             --------------------------
	.section	.nv.callgraph,"",@"SHT_CUDA_CALLGRAPH"
	.align	4
	.sectionentsize	8
	.align		4
        /*0000*/ 	.word	0x00000000
	.align		4
        /*0004*/ 	.word	0xffffffff
	.align		4
        /*0008*/ 	.word	0x00000000
	.align		4
        /*000c*/ 	.word	0xfffffffe
	.align		4
        /*0010*/ 	.word	0x00000000
	.align		4
        /*0014*/ 	.word	0xfffffffd
	.align		4
        /*0018*/ 	.word	0x00000000
	.align		4
        /*001c*/ 	.word	0xfffffffc


//--------------------- .text._Z18segmentedPrefixSumPiS_ii --------------------------
	.section	.text._Z18segmentedPrefixSumPiS_ii,"ax",@progbits
	.align	128
        .global         _Z18segmentedPrefixSumPiS_ii
        .type           _Z18segmentedPrefixSumPiS_ii,@function
        .size           _Z18segmentedPrefixSumPiS_ii,(.L_x_9 - _Z18segmentedPrefixSumPiS_ii)
        .other          _Z18segmentedPrefixSumPiS_ii,@"STO_CUDA_ENTRY STV_DEFAULT"
_Z18segmentedPrefixSumPiS_ii:
.text._Z18segmentedPrefixSumPiS_ii:
[----:B------:R-:W-:Y:S01]  /*0000*/  LDC R1, c[0x0][0x37c] ;  /* 0x0000df00ff017b82 */ /* 0x000fe20000000800 */
[----:B------:R-:W0:Y:S07]  /*0010*/  S2R R10, SR_TID.X ;  /* 0x00000000000a7919 */ /* 0x000e2e0000002100 */
[----:B------:R-:W0:Y:S01]  /*0020*/  S2UR UR4, SR_CTAID.X ;  /* 0x00000000000479c3 */ /* 0x000e220000002500 */
[----:B------:R-:W1:Y:S01]  /*0030*/  LDCU UR5, c[0x0][0x390] ;  /* 0x00007200ff0577ac */ /* 0x000e620008000800 */
[----:B------:R-:W-:Y:S01]  /*0040*/  IMAD.MOV.U32 R0, RZ, RZ, -0x1 ;  /* 0xffffffffff007424 */ /* 0x000fe200078e00ff */
[----:B------:R-:W2:Y:S05]  /*0050*/  LDCU.64 UR6, c[0x0][0x358] ;  /* 0x00006b00ff0677ac */ /* 0x000eaa0008000a00 */
[----:B------:R-:W0:Y:S08]  /*0060*/  LDC R9, c[0x0][0x360] ;  /* 0x0000d800ff097b82 */ /* 0x000e300000000800 */
[----:B------:R-:W3:Y:S01]  /*0070*/  LDC.64 R2, c[0x0][0x388] ;  /* 0x0000e200ff027b82 */ /* 0x000ee20000000a00 */
[----:B0-----:R-:W-:-:S05]  /*0080*/  IMAD R9, R9, UR4, R10 ;  /* 0x0000000409097c24 */ /* 0x001fca000f8e020a */
[----:B-1----:R-:W-:-:S13]  /*0090*/  ISETP.GE.AND P0, PT, R9, UR5, PT ;  /* 0x0000000509007c0c */ /* 0x002fda000bf06270 */
[----:B------:R-:W0:Y:S02]  /*00a0*/  @!P0 LDC.64 R4, c[0x0][0x380] ;  /* 0x0000e000ff048b82 */ /* 0x000e240000000a00 */
[----:B0-----:R-:W-:-:S05]  /*00b0*/  @!P0 IMAD.WIDE R4, R9, 0x4, R4 ;  /* 0x0000000409048825 */ /* 0x001fca00078e0204 */
[----:B--2---:R-:W2:Y:S01]  /*00c0*/  @!P0 LDG.E R0, desc[UR6][R4.64] ;  /* 0x0000000604008981 */ /* 0x004ea2000c1e1900 */
[----:B------:R-:W0:Y:S01]  /*00d0*/  S2UR UR5, SR_CgaCtaId ;  /* 0x00000000000579c3 */ /* 0x000e220000008800 */
[----:B------:R-:W-:Y:S01]  /*00e0*/  UMOV UR4, 0x400 ;  /* 0x0000040000047882 */ /* 0x000fe20000000000 */
[----:B---3--:R-:W-:Y:S01]  /*00f0*/  IMAD.WIDE R2, R9, 0x4, R2 ;  /* 0x0000000409027825 */ /* 0x008fe200078e0202 */
[----:B0-----:R-:W-:Y:S01]  /*0100*/  ULEA UR4, UR5, UR4, 0x18 ;  /* 0x0000000405047291 */ /* 0x001fe2000f8ec0ff */
[----:B------:R-:W0:Y:S05]  /*0110*/  LDCU UR5, c[0x0][0x394] ;  /* 0x00007280ff0577ac */ /* 0x000e2a0008000800 */
[----:B------:R-:W-:Y:S01]  /*0120*/  LEA R11, R10, UR4, 0x2 ;  /* 0x000000040a0b7c11 */ /* 0x000fe2000f8e10ff */
[----:B0-----:R-:W-:-:S04]  /*0130*/  UISETP.GE.AND UP0, UPT, UR5, 0x2, UPT ;  /* 0x000000020500788c */ /* 0x001fc8000bf06270 */
[----:B--2---:R0:W-:Y:S01]  /*0140*/  STS [R11], R0 ;  /* 0x000000000b007388 */ /* 0x0041e20000000800 */
[----:B------:R-:W-:Y:S06]  /*0150*/  BAR.SYNC.DEFER_BLOCKING 0x0 ;  /* 0x0000000000007b1d */ /* 0x000fec0000010000 */
[----:B------:R-:W-:Y:S05]  /*0160*/  BRA.U !UP0, `(.L_x_0) ;  /* 0x0000000108847547 */ /* 0x000fea000b800000 */
[----:B------:R-:W1:Y:S01]  /*0170*/  LDC.64 R4, c[0x0][0x388] ;  /* 0x0000e200ff047b82 */ /* 0x000e620000000a00 */
[----:B------:R-:W2:Y:S01]  /*0180*/  LDCU UR8, c[0x0][0x394] ;  /* 0x00007280ff0877ac */ /* 0x000ea20008000800 */
[----:B------:R-:W-:-:S05]  /*0190*/  UMOV UR5, 0x1 ;  /* 0x0000000100057882 */ /* 0x000fca0000000000 */
.L_x_5:
[C---:B------:R-:W-:Y:S01]  /*01a0*/  ISETP.GE.U32.AND P0, PT, R10.reuse, UR5, PT ;  /* 0x000000050a007c0c */ /* 0x040fe2000bf06070 */
[----:B0-----:R-:W-:Y:S01]  /*01b0*/  VIADD R0, R10, -UR5 ;  /* 0x800000050a007c36 */ /* 0x001fe20008000000 */
[----:B------:R-:W-:Y:S01]  /*01c0*/  BSSY.RECONVERGENT B0, `(.L_x_1) ;  /* 0x000000c000007945 */ /* 0x000fe20003800200 */
[----:B------:R-:W-:-:S03]  /*01d0*/  IMAD.MOV.U32 R8, RZ, RZ, RZ ;  /* 0x000000ffff087224 */ /* 0x000fc600078e00ff */
[----:B------:R-:W-:-:S07]  /*01e0*/  LEA R12, R0, UR4, 0x2 ;  /* 0x00000004000c7c11 */ /* 0x000fce000f8e10ff */
[----:B------:R-:W-:Y:S05]  /*01f0*/  @!P0 BRA `(.L_x_2) ;  /* 0x0000000000208947 */ /* 0x000fea0003800000 */
[----:B------:R-:W-:Y:S04]  /*0200*/  LDS R0, [R11] ;  /* 0x000000000b007984 */ /* 0x000fe80000000800 */
[----:B------:R-:W0:Y:S02]  /*0210*/  LDS R7, [R12] ;  /* 0x000000000c077984 */ /* 0x000e240000000800 */
[----:B0-----:R-:W-:-:S13]  /*0220*/  ISETP.NE.AND P1, PT, R0, R7, PT ;  /* 0x000000070000720c */ /* 0x001fda0003f25270 */
[----:B------:R-:W-:Y:S05]  /*0230*/  @P1 BRA `(.L_x_2) ;  /* 0x0000000000101947 */ /* 0x000fea0003800000 */
[----:B------:R-:W-:-:S05]  /*0240*/  IADD3 R7, PT, PT, R9, -UR5, RZ ;  /* 0x8000000509077c10 */ /* 0x000fca000fffe0ff */
[----:B-1----:R-:W-:-:S06]  /*0250*/  IMAD.WIDE R6, R7, 0x4, R4 ;  /* 0x0000000407067825 */ /* 0x002fcc00078e0204 */
[----:B------:R-:W3:Y:S02]  /*0260*/  LDG.E R6, desc[UR6][R6.64] ;  /* 0x0000000606067981 */ /* 0x000ee4000c1e1900 */
[----:B---3--:R-:W-:-:S07]  /*0270*/  VIADD R8, R6, 0x1 ;  /* 0x0000000106087836 */ /* 0x008fce0000000000 */
.L_x_2:
[----:B--2---:R-:W-:Y:S05]  /*0280*/  BSYNC.RECONVERGENT B0 ;  /* 0x0000000000007941 */ /* 0x004fea0003800200 */
.L_x_1:
[----:B------:R-:W-:Y:S06]  /*0290*/  BAR.SYNC.DEFER_BLOCKING 0x0 ;  /* 0x0000000000007b1d */ /* 0x000fec0000010000 */
[----:B------:R-:W-:Y:S04]  /*02a0*/  BSSY.RECONVERGENT B0, `(.L_x_3) ;  /* 0x0000009000007945 */ /* 0x000fe80003800200 */
[----:B------:R-:W-:Y:S05]  /*02b0*/  @!P0 BRA `(.L_x_4) ;  /* 0x00000000001c8947 */ /* 0x000fea0003800000 */
[----:B------:R-:W-:Y:S04]  /*02c0*/  LDS R7, [R12] ;  /* 0x000000000c077984 */ /* 0x000fe80000000800 */
[----:B------:R-:W0:Y:S02]  /*02d0*/  LDS R0, [R11] ;  /* 0x000000000b007984 */ /* 0x000e240000000800 */
[----:B0-----:R-:W-:-:S13]  /*02e0*/  ISETP.NE.AND P0, PT, R0, R7, PT ;  /* 0x000000070000720c */ /* 0x001fda0003f05270 */
[----:B------:R-:W-:Y:S05]  /*02f0*/  @P0 BRA `(.L_x_4) ;  /* 0x00000000000c0947 */ /* 0x000fea0003800000 */
[----:B------:R-:W2:Y:S02]  /*0300*/  LDG.E R7, desc[UR6][R2.64] ;  /* 0x0000000602077981 */ /* 0x000ea4000c1e1900 */
[----:B--2---:R-:W-:-:S05]  /*0310*/  IMAD.IADD R7, R7, 0x1, R8 ;  /* 0x0000000107077824 */ /* 0x004fca00078e0208 */
[----:B------:R0:W-:Y:S02]  /*0320*/  STG.E desc[UR6][R2.64], R7 ;  /* 0x0000000702007986 */ /* 0x0001e4000c101906 */
.L_x_4:
[----:B------:R-:W-:Y:S05]  /*0330*/  BSYNC.RECONVERGENT B0 ;  /* 0x0000000000007941 */ /* 0x000fea0003800200 */
.L_x_3:
[----:B------:R-:W-:Y:S01]  /*0340*/  BAR.SYNC.DEFER_BLOCKING 0x0 ;  /* 0x0000000000007b1d */ /* 0x000fe20000010000 */
[----:B------:R-:W-:-:S04]  /*0350*/  USHF.L.U32 UR5, UR5, 0x1, URZ ;  /* 0x0000000105057899 */ /* 0x000fc800080006ff */
[----:B------:R-:W-:-:S09]  /*0360*/  UISETP.GE.AND UP0, UPT, UR5, UR8, UPT ;  /* 0x000000080500728c */ /* 0x000fd2000bf06270 */
[----:B------:R-:W-:Y:S05]  /*0370*/  BRA.U !UP0, `(.L_x_5) ;  /* 0xfffffffd08887547 */ /* 0x000fea000b83ffff */
.L_x_0:
[----:B------:R-:W-:Y:S01]  /*0380*/  ISETP.NE.AND P0, PT, R10, RZ, PT ;  /* 0x000000ff0a00720c */ /* 0x000fe20003f05270 */
[----:B------:R-:W-:Y:S01]  /*0390*/  BSSY.RECONVERGENT B0, `(.L_x_6) ;  /* 0x000000a000007945 */ /* 0x000fe20003800200 */
[----:B-1----:R-:W-:-:S11]  /*03a0*/  HFMA2 R5, -RZ, RZ, 0, 0 ;  /* 0x00000000ff057431 */ /* 0x002fd600000001ff */
[----:B------:R-:W-:Y:S05]  /*03b0*/  @!P0 BRA `(.L_x_7) ;  /* 0x00000000001c8947 */ /* 0x000fea0003800000 */
[----:B0-----:R-:W-:Y:S04]  /*03c0*/  LDS R0, [R11] ;  /* 0x000000000b007984 */ /* 0x001fe80000000800 */
[----:B------:R-:W0:Y:S02]  /*03d0*/  LDS R7, [R11+-0x4] ;  /* 0xfffffc000b077984 */ /* 0x000e240000000800 */
[----:B0-----:R-:W-:-:S13]  /*03e0*/  ISETP.NE.AND P0, PT, R0, R7, PT ;  /* 0x000000070000720c */ /* 0x001fda0003f05270 */
[----:B------:R-:W-:Y:S05]  /*03f0*/  @P0 BRA `(.L_x_7) ;  /* 0x00000000000c0947 */ /* 0x000fea0003800000 */
[----:B------:R-:W2:Y:S04]  /*0400*/  LDG.E R5, desc[UR6][R2.64+-0x4] ;  /* 0xfffffc0602057981 */ /* 0x000ea8000c1e1900 */
[----:B------:R-:W2:Y:S02]  /*0410*/  LDG.E R0, desc[UR6][R2.64] ;  /* 0x0000000602007981 */ /* 0x000ea4000c1e1900 */
[----:B--2---:R-:W-:-:S07]  /*0420*/  IADD3 R5, PT, PT, R5, 0x1, R0 ;  /* 0x0000000105057810 */ /* 0x004fce0007ffe000 */
.L_x_7:
[----:B------:R-:W-:Y:S05]  /*0430*/  BSYNC.RECONVERGENT B0 ;  /* 0x0000000000007941 */ /* 0x000fea0003800200 */
.L_x_6:
[----:B------:R-:W-:Y:S01]  /*0440*/  STG.E desc[UR6][R2.64], R5 ;  /* 0x0000000502007986 */ /* 0x000fe2000c101906 */
[----:B------:R-:W-:Y:S05]  /*0450*/  EXIT ;  /* 0x000000000000794d */ /* 0x000fea0003800000 */
.L_x_8:
[----:B------:R-:W-:-:S00]  /*0460*/  BRA `(.L_x_8) ;  /* 0xfffffffc00fc7947 */ /* 0x000fc0000383ffff */
[----:B------:R-:W-:-:S00]  /*0470*/  NOP ;  /* 0x0000000000007918 */ /* 0x000fc00000000000 */
        /* <DEDUP_REMOVED lines=8> */
.L_x_9:


//--------------------- .nv.shared._Z18segmentedPrefixSumPiS_ii --------------------------
	.section	.nv.shared._Z18segmentedPrefixSumPiS_ii,"aw",@nobits
	.sectionflags	@""
	.align	16
	.zero		1024


//--------------------- .nv.shared.reserved.0     --------------------------
	.section	.nv.shared.reserved.0,"aw",@nobits
	.weak		__nv_reservedSMEM_offset_0_alias
	.size		__nv_reservedSMEM_offset_0_alias, 0, 64
	.other		__nv_reservedSMEM_offset_0_alias,@"STO_CUDA_RESERVED_SHARED STV_DEFAULT"
__nv_reservedSMEM_offset_0_alias:
	.zero		0
	.zero		64


//--------------------- .nv.constant0._Z18segmentedPrefixSumPiS_ii --------------------------
	.section	.nv.constant0._Z18segmentedPrefixSumPiS_ii,"a",@progbits
	.sectionflags	@""
	.align	4
.nv.constant0._Z18segmentedPrefixSumPiS_ii:
	.zero		920


//--------------------- SYMBOLS --------------------------

	.type		.nv.reservedSmem.offset0,@object
	.size		.nv.reservedSmem.offset0,0x4
	.type		.nv.reservedSmem.cap,@object
	.size		.nv.reservedSmem.cap,0x4
